//
// Generated by NVIDIA NVVM Compiler
//
// Compiler Build ID: CL-36424714
// Cuda compilation tools, release 13.0, V13.0.88
// Based on NVVM 20.0.0
//

.version 9.0
.target sm_100
.address_size 64

	// .globl	rotateMode

.visible .entry rotateMode(
	.param .u64 .ptr .align 1 rotateMode_param_0,
	.param .u64 .ptr .align 1 rotateMode_param_1,
	.param .u64 .ptr .align 1 rotateMode_param_2,
	.param .u64 .ptr .align 1 rotateMode_param_3,
	.param .u64 .ptr .align 1 rotateMode_param_4,
	.param .u64 .ptr .align 1 rotateMode_param_5,
	.param .u64 .ptr .align 1 rotateMode_param_6,
	.param .u64 .ptr .align 1 rotateMode_param_7,
	.param .u64 .ptr .align 1 rotateMode_param_8,
	.param .u64 .ptr .align 1 rotateMode_param_9,
	.param .u64 .ptr .align 1 rotateMode_param_10,
	.param .u32 rotateMode_param_11
)
{
	.reg .pred 	%p<2>;
	.reg .b32 	%r<9>;
	.reg .b32 	%f<16>;
	.reg .b64 	%rd<39>;

	ld.param.u64 	%rd2, [rotateMode_param_1];
	ld.param.u64 	%rd4, [rotateMode_param_3];
	ld.param.u64 	%rd5, [rotateMode_param_4];
	ld.param.u64 	%rd8, [rotateMode_param_7];
	ld.param.u64 	%rd9, [rotateMode_param_8];
	ld.param.u64 	%rd10, [rotateMode_param_9];
	ld.param.u64 	%rd11, [rotateMode_param_10];
	ld.param.u32 	%r2, [rotateMode_param_11];
	mov.u32 	%r3, %ctaid.y;
	mov.u32 	%r4, %nctaid.x;
	mov.u32 	%r5, %ctaid.x;
	mad.lo.s32 	%r6, %r3, %r4, %r5;
	mov.u32 	%r7, %ntid.x;
	mov.u32 	%r8, %tid.x;
	mad.lo.s32 	%r1, %r6, %r7, %r8;
	setp.ge.s32 	%p1, %r1, %r2;
	@%p1 bra 	$L__BB0_2;
	ld.param.u64 	%rd38, [rotateMode_param_6];
	ld.param.u64 	%rd37, [rotateMode_param_5];
	ld.param.u64 	%rd36, [rotateMode_param_2];
	ld.param.u64 	%rd35, [rotateMode_param_0];
	cvta.to.global.u64 	%rd12, %rd37;
	cvta.to.global.u64 	%rd13, %rd36;
	cvta.to.global.u64 	%rd14, %rd38;
	cvta.to.global.u64 	%rd15, %rd4;
	cvta.to.global.u64 	%rd16, %rd8;
	cvta.to.global.u64 	%rd17, %rd5;
	cvta.to.global.u64 	%rd18, %rd35;
	cvta.to.global.u64 	%rd19, %rd9;
	cvta.to.global.u64 	%rd20, %rd10;
	cvta.to.global.u64 	%rd21, %rd11;
	cvta.to.global.u64 	%rd22, %rd2;
	mul.wide.s32 	%rd23, %r1, 4;
	add.s64 	%rd24, %rd12, %rd23;
	ld.global.nc.f32 	%f1, [%rd24];
	add.s64 	%rd25, %rd13, %rd23;
	ld.global.nc.f32 	%f2, [%rd25];
	add.s64 	%rd26, %rd14, %rd23;
	ld.global.nc.f32 	%f3, [%rd26];
	add.s64 	%rd27, %rd15, %rd23;
	ld.global.nc.f32 	%f4, [%rd27];
	mul.f32 	%f5, %f3, %f4;
	fma.rn.f32 	%f6, %f1, %f2, %f5;
	add.s64 	%rd28, %rd16, %rd23;
	ld.global.nc.f32 	%f7, [%rd28];
	add.s64 	%rd29, %rd17, %rd23;
	ld.global.nc.f32 	%f8, [%rd29];
	fma.rn.f32 	%f9, %f7, %f8, %f6;
	add.s64 	%rd30, %rd18, %rd23;
	st.global.f32 	[%rd30], %f9;
	add.s64 	%rd31, %rd19, %rd23;
	ld.global.nc.f32 	%f10, [%rd31];
	add.s64 	%rd32, %rd20, %rd23;
	ld.global.nc.f32 	%f11, [%rd32];
	mul.f32 	%f12, %f11, %f4;
	fma.rn.f32 	%f13, %f10, %f2, %f12;
	add.s64 	%rd33, %rd21, %rd23;
	ld.global.nc.f32 	%f14, [%rd33];
	fma.rn.f32 	%f15, %f14, %f8, %f13;
	add.s64 	%rd34, %rd22, %rd23;
	st.global.f32 	[%rd34], %f15;
$L__BB0_2:
	ret;

}


// ===== COMPILED SASS (sm_100) =====

	.target	sm_100

	.elftype	@"ET_EXEC"


//--------------------- .note.nv.tkinfo           --------------------------
	.section	.note.nv.tkinfo,"",@"SHT_NOTE"
	.sectionflags	@"SHF_NOTE_NV_TKINFO"
	.tkinfo
        /*0018*/ 	.word	0x00000002
        /*0030*/ 	.string	""
        /*0030*/ 	.string	"ptxas"
        /*0030*/ 	.string	"Cuda compilation tools, release 13.0, V13.0.88"
        /*0030*/ 	.string	"Build cuda_13.0.r13.0/compiler.36424714_0"
        /*0030*/ 	.string	"-arch sm_100 -m 64 "



//--------------------- .note.nv.cuinfo           --------------------------
	.section	.note.nv.cuinfo,"",@"SHT_NOTE"
	.sectionflags	@"SHF_NOTE_NV_CUINFO"
        /*0018*/ 	.short	0x0002
        /*001a*/ 	.short	0x0064
        /*001c*/ 	.short	0x0082
	.zero		2


//--------------------- .nv.info                  --------------------------
	.section	.nv.info,"",@"SHT_CUDA_INFO"
	.align	4


	//----- nvinfo : EIATTR_REGCOUNT
	.align		4
        /*0000*/ 	.byte	0x04, 0x2f
        /*0002*/ 	.short	(.L_1 - .L_0)
	.align		4
.L_0:
        /*0004*/ 	.word	index@(rotateMode)
        /*0008*/ 	.word	0x0000001e


	//----- nvinfo : EIATTR_FRAME_SIZE
	.align		4
.L_1:
        /*000c*/ 	.byte	0x04, 0x11
        /*000e*/ 	.short	(.L_3 - .L_2)
	.align		4
.L_2:
        /*0010*/ 	.word	index@(rotateMode)
        /*0014*/ 	.word	0x00000000


	//----- nvinfo : EIATTR_MIN_STACK_SIZE
	.align		4
.L_3:
        /*0018*/ 	.byte	0x04, 0x12
        /*001a*/ 	.short	(.L_5 - .L_4)
	.align		4
.L_4:
        /*001c*/ 	.word	index@(rotateMode)
        /*0020*/ 	.word	0x00000000
.L_5:


//--------------------- .nv.compat                --------------------------
	.section	.nv.compat,"",@"SHT_CUDA_COMPAT_INFO"
	.align	4
        /*0000*/ 	.byte	0x02, 0x09, 0x00, 0x00, 0x02, 0x02, 0x01, 0x00, 0x02, 0x05, 0x05, 0x00, 0x03, 0x07, 0x01, 0x01
        /*0010*/ 	.byte	0x02, 0x03, 0x00, 0x00, 0x02, 0x06, 0x01, 0x00, 0x04, 0x0b, 0x08, 0x00, 0x09, 0x00, 0x00, 0x00
        /*0020*/ 	.byte	0x00, 0x00, 0x00, 0x00


//--------------------- .nv.info.rotateMode       --------------------------
	.section	.nv.info.rotateMode,"",@"SHT_CUDA_INFO"
	.sectionflags	@""
	.align	4


	//----- nvinfo : EIATTR_CUDA_API_VERSION
	.align		4
        /*0000*/ 	.byte	0x04, 0x37
        /*0002*/ 	.short	(.L_7 - .L_6)
.L_6:
        /*0004*/ 	.word	0x00000082


	//----- nvinfo : EIATTR_KPARAM_INFO
	.align		4
.L_7:
        /*0008*/ 	.byte	0x04, 0x17
        /*000a*/ 	.short	(.L_9 - .L_8)
.L_8:
        /*000c*/ 	.word	0x00000000
        /*0010*/ 	.short	0x000b
        /*0012*/ 	.short	0x0058
        /*0014*/ 	.byte	0x00, 0xf0, 0x11, 0x00


	//----- nvinfo : EIATTR_KPARAM_INFO
	.align		4
.L_9:
        /*0018*/ 	.byte	0x04, 0x17
        /*001a*/ 	.short	(.L_11 - .L_10)
.L_10:
        /*001c*/ 	.word	0x00000000
        /*0020*/ 	.short	0x000a
        /*0022*/ 	.short	0x0050
        /*0024*/ 	.byte	0x00, 0xf5, 0x21, 0x00


	//----- nvinfo : EIATTR_KPARAM_INFO
	.align		4
.L_11:
        /*0028*/ 	.byte	0x04, 0x17
        /*002a*/ 	.short	(.L_13 - .L_12)
.L_12:
        /*002c*/ 	.word	0x00000000
        /*0030*/ 	.short	0x0009
        /*0032*/ 	.short	0x0048
        /*0034*/ 	.byte	0x00, 0xf5, 0x21, 0x00


	//----- nvinfo : EIATTR_KPARAM_INFO
	.align		4
.L_13:
        /*0038*/ 	.byte	0x04, 0x17
        /*003a*/ 	.short	(.L_15 - .L_14)
.L_14:
        /*003c*/ 	.word	0x00000000
        /*0040*/ 	.short	0x0008
        /*0042*/ 	.short	0x0040
        /*0044*/ 	.byte	0x00, 0xf5, 0x21, 0x00


	//----- nvinfo : EIATTR_KPARAM_INFO
	.align		4
.L_15:
        /*0048*/ 	.byte	0x04, 0x17
        /*004a*/ 	.short	(.L_17 - .L_16)
.L_16:
        /*004c*/ 	.word	0x00000000
        /*0050*/ 	.short	0x0007
        /*0052*/ 	.short	0x0038
        /*0054*/ 	.byte	0x00, 0xf5, 0x21, 0x00


	//----- nvinfo : EIATTR_KPARAM_INFO
	.align		4
.L_17:
        /*0058*/ 	.byte	0x04, 0x17
        /*005a*/ 	.short	(.L_19 - .L_18)
.L_18:
        /*005c*/ 	.word	0x00000000
        /*0060*/ 	.short	0x0006
        /*0062*/ 	.short	0x0030
        /*0064*/ 	.byte	0x00, 0xf5, 0x21, 0x00


	//----- nvinfo : EIATTR_KPARAM_INFO
	.align		4
.L_19:
        /*0068*/ 	.byte	0x04, 0x17
        /*006a*/ 	.short	(.L_21 - .L_20)
.L_20:
        /*006c*/ 	.word	0x00000000
        /*0070*/ 	.short	0x0005
        /*0072*/ 	.short	0x0028
        /*0074*/ 	.byte	0x00, 0xf5, 0x21, 0x00


	//----- nvinfo : EIATTR_KPARAM_INFO
	.align		4
.L_21:
        /*0078*/ 	.byte	0x04, 0x17
        /*007a*/ 	.short	(.L_23 - .L_22)
.L_22:
        /*007c*/ 	.word	0x00000000
        /*0080*/ 	.short	0x0004
        /*0082*/ 	.short	0x0020
        /*0084*/ 	.byte	0x00, 0xf5, 0x21, 0x00


	//----- nvinfo : EIATTR_KPARAM_INFO
	.align		4
.L_23:
        /*0088*/ 	.byte	0x04, 0x17
        /*008a*/ 	.short	(.L_25 - .L_24)
.L_24:
        /*008c*/ 	.word	0x00000000
        /*0090*/ 	.short	0x0003
        /*0092*/ 	.short	0x0018
        /*0094*/ 	.byte	0x00, 0xf5, 0x21, 0x00


	//----- nvinfo : EIATTR_KPARAM_INFO
	.align		4
.L_25:
        /*0098*/ 	.byte	0x04, 0x17
        /*009a*/ 	.short	(.L_27 - .L_26)
.L_26:
        /*009c*/ 	.word	0x00000000
        /*00a0*/ 	.short	0x0002
        /*00a2*/ 	.short	0x0010
        /*00a4*/ 	.byte	0x00, 0xf5, 0x21, 0x00


	//----- nvinfo : EIATTR_KPARAM_INFO
	.align		4
.L_27:
        /*00a8*/ 	.byte	0x04, 0x17
        /*00aa*/ 	.short	(.L_29 - .L_28)
.L_28:
        /*00ac*/ 	.word	0x00000000
        /*00b0*/ 	.short	0x0001
        /*00b2*/ 	.short	0x0008
        /*00b4*/ 	.byte	0x00, 0xf5, 0x21, 0x00


	//----- nvinfo : EIATTR_KPARAM_INFO
	.align		4
.L_29:
        /*00b8*/ 	.byte	0x04, 0x17
        /*00ba*/ 	.short	(.L_31 - .L_30)
.L_30:
        /*00bc*/ 	.word	0x00000000
        /*00c0*/ 	.short	0x0000
        /*00c2*/ 	.short	0x0000
        /*00c4*/ 	.byte	0x00, 0xf5, 0x21, 0x00


	//----- nvinfo : EIATTR_SPARSE_MMA_MASK
	.align		4
.L_31:
        /*00c8*/ 	.byte	0x03, 0x50
        /*00ca*/ 	.short	0x0000


	//----- nvinfo : EIATTR_MAXREG_COUNT
	.align		4
        /*00cc*/ 	.byte	0x03, 0x1b
        /*00ce*/ 	.short	0x00ff


	//----- nvinfo : EIATTR_MERCURY_ISA_VERSION
	.align		4
        /*00d0*/ 	.byte	0x03, 0x5f
        /*00d2*/ 	.short	0x0101


	//----- nvinfo : EIATTR_VRC_CTA_INIT_COUNT
	.align		4
        /*00d4*/ 	.byte	0x02, 0x4a
	.zero		1
	.zero		1


	//----- nvinfo : EIATTR_EXIT_INSTR_OFFSETS
	.align		4
        /*00d8*/ 	.byte	0x04, 0x1c
        /*00da*/ 	.short	(.L_33 - .L_32)


	//   ....[0]....
.L_32:
        /*00dc*/ 	.word	0x000000a0


	//   ....[1]....
        /*00e0*/ 	.word	0x00000330


	//----- nvinfo : EIATTR_CBANK_PARAM_SIZE
	.align		4
.L_33:
        /*00e4*/ 	.byte	0x03, 0x19
        /*00e6*/ 	.short	0x005c


	//----- nvinfo : EIATTR_PARAM_CBANK
	.align		4
        /*00e8*/ 	.byte	0x04, 0x0a
        /*00ea*/ 	.short	(.L_35 - .L_34)
	.align		4
.L_34:
        /*00ec*/ 	.word	index@(.nv.constant0.rotateMode)
        /*00f0*/ 	.short	0x0380
        /*00f2*/ 	.short	0x005c


	//----- nvinfo : EIATTR_SW_WAR
	.align		4
.L_35:
        /*00f4*/ 	.byte	0x04, 0x36
        /*00f6*/ 	.short	(.L_37 - .L_36)
.L_36:
        /*00f8*/ 	.word	0x00000008
.L_37:


//--------------------- .nv.callgraph             --------------------------
	.section	.nv.callgraph,"",@"SHT_CUDA_CALLGRAPH"
	.align	4
	.sectionentsize	8
	.align		4
        /*0000*/ 	.word	0x00000000
	.align		4
        /*0004*/ 	.word	0xffffffff
	.align		4
        /*0008*/ 	.word	0x00000000
	.align		4
        /*000c*/ 	.word	0xfffffffe
	.align		4
        /*0010*/ 	.word	0x00000000
	.align		4
        /*0014*/ 	.word	0xfffffffd
	.align		4
        /*0018*/ 	.word	0x00000000
	.align		4
        /*001c*/ 	.word	0xfffffffc


//--------------------- .text.rotateMode          --------------------------
	.section	.text.rotateMode,"ax",@progbits
	.align	128
        .global         rotateMode
        .type           rotateMode,@function
        .size           rotateMode,(.L_x_1 - rotateMode)
        .other          rotateMode,@"STO_CUDA_ENTRY STV_DEFAULT"
rotateMode:
.text.rotateMode:
[----:B------:R-:W-:Y:S01]  /*0000*/  LDC R1, c[0x0][0x37c] ;  /* 0x0000df00ff017b82 */ /* 0x000fe20000000800 */
[----:B------:R-:W0:Y:S07]  /*0010*/  S2R R0, SR_TID.X ;  /* 0x0000000000007919 */ /* 0x000e2e0000002100 */
[----:B------:R-:W-:Y:S01]  /*0020*/  S2UR UR4, SR_CTAID.Y ;  /* 0x00000000000479c3 */ /* 0x000fe20000002600 */
[----:B------:R-:W1:Y:S01]  /*0030*/  LDCU UR5, c[0x0][0x370] ;  /* 0x00006e00ff0577ac */ /* 0x000e620008000800 */
[----:B------:R-:W2:Y:S06]  /*0040*/  LDCU UR7, c[0x0][0x3d8] ;  /* 0x00007b00ff0777ac */ /* 0x000eac0008000800 */
[----:B------:R-:W1:Y:S08]  /*0050*/  S2UR UR6, SR_CTAID.X ;  /* 0x00000000000679c3 */ /* 0x000e700000002500 */
[----:B------:R-:W0:Y:S01]  /*0060*/  LDC R7, c[0x0][0x360] ;  /* 0x0000d800ff077b82 */ /* 0x000e220000000800 */
[----:B-1----:R-:W-:-:S06]  /*0070*/  UIMAD UR4, UR4, UR5, UR6 ;  /* 0x00000005040472a4 */ /* 0x002fcc000f8e0206 */
[----:B0-----:R-:W-:-:S05]  /*0080*/  IMAD R7, R7, UR4, R0 ;  /* 0x0000000407077c24 */ /* 0x001fca000f8e0200 */
[----:B--2---:R-:W-:-:S13]  /*0090*/  ISETP.GE.AND P0, PT, R7, UR7, PT ;  /* 0x0000000707007c0c */ /* 0x004fda000bf06270 */
[----:B------:R-:W-:Y:S05]  /*00a0*/  @P0 EXIT ;  /* 0x000000000000094d */ /* 0x000fea0003800000 */
[----:B------:R-:W0:Y:S01]  /*00b0*/  LDC.64 R14, c[0x0][0x398] ;  /* 0x0000e600ff0e7b82 */ /* 0x000e220000000a00 */
[----:B------:R-:W1:Y:S07]  /*00c0*/  LDCU.64 UR4, c[0x0][0x358] ;  /* 0x00006b00ff0477ac */ /* 0x000e6e0008000a00 */
[----:B------:R-:W2:Y:S08]  /*00d0*/  LDC.64 R20, c[0x0][0x3b0] ;  /* 0x0000ec00ff147b82 */ /* 0x000eb00000000a00 */
[----:B------:R-:W3:Y:S08]  /*00e0*/  LDC.64 R12, c[0x0][0x3c8] ;  /* 0x0000f200ff0c7b82 */ /* 0x000ef00000000a00 */
[----:B------:R-:W4:Y:S01]  /*00f0*/  LDC.64 R16, c[0x0][0x3a8] ;  /* 0x0000ea00ff107b82 */ /* 0x000f220000000a00 */
[----:B0-----:R-:W-:-:S06]  /*0100*/  IMAD.WIDE R14, R7, 0x4, R14 ;  /* 0x00000004070e7825 */ /* 0x001fcc00078e020e */
[----:B-1----:R-:W5:Y:S01]  /*0110*/  LDG.E.CONSTANT R15, desc[UR4][R14.64] ;  /* 0x000000040e0f7981 */ /* 0x002f62000c1e9900 */
[----:B------:R-:W0:Y:S01]  /*0120*/  LDC.64 R18, c[0x0][0x390] ;  /* 0x0000e400ff127b82 */ /* 0x000e220000000a00 */
[----:B--2---:R-:W-:-:S05]  /*0130*/  IMAD.WIDE R20, R7, 0x4, R20 ;  /* 0x0000000407147825 */ /* 0x004fca00078e0214 */
[----:B------:R-:W5:Y:S02]  /*0140*/  LDG.E.CONSTANT R6, desc[UR4][R20.64] ;  /* 0x0000000414067981 */ /* 0x000f64000c1e9900 */
[----:B------:R-:W1:Y:S08]  /*0150*/  LDC.64 R10, c[0x0][0x3c0] ;  /* 0x0000f000ff0a7b82 */ /* 0x000e700000000a00 */
[----:B------:R-:W2:Y:S08]  /*0160*/  LDC.64 R8, c[0x0][0x3b8] ;  /* 0x0000ee00ff087b82 */ /* 0x000eb00000000a00 */
[----:B------:R-:W2:Y:S08]  /*0170*/  LDC.64 R4, c[0x0][0x3a0] ;  /* 0x0000e800ff047b82 */ /* 0x000eb00000000a00 */
[----:B------:R-:W2:Y:S01]  /*0180*/  LDC.64 R2, c[0x0][0x3d0] ;  /* 0x0000f400ff027b82 */ /* 0x000ea20000000a00 */
[----:B---3--:R-:W-:-:S04]  /*0190*/  IMAD.WIDE R24, R7, 0x4, R12 ;  /* 0x0000000407187825 */ /* 0x008fc800078e020c */
[C---:B----4-:R-:W-:Y:S02]  /*01a0*/  IMAD.WIDE R16, R7.reuse, 0x4, R16 ;  /* 0x0000000407107825 */ /* 0x050fe400078e0210 */
[----:B------:R-:W3:Y:S02]  /*01b0*/  LDG.E.CONSTANT R24, desc[UR4][R24.64] ;  /* 0x0000000418187981 */ /* 0x000ee4000c1e9900 */
[C---:B0-----:R-:W-:Y:S02]  /*01c0*/  IMAD.WIDE R18, R7.reuse, 0x4, R18 ;  /* 0x0000000407127825 */ /* 0x041fe400078e0212 */
[----:B------:R5:W4:Y:S02]  /*01d0*/  LDG.E.CONSTANT R0, desc[UR4][R16.64] ;  /* 0x0000000410007981 */ /* 0x000b24000c1e9900 */
[C---:B-1----:R-:W-:Y:S02]  /*01e0*/  IMAD.WIDE R22, R7.reuse, 0x4, R10 ;  /* 0x0000000407167825 */ /* 0x042fe400078e020a */
[----:B------:R-:W4:Y:S02]  /*01f0*/  LDG.E.CONSTANT R13, desc[UR4][R18.64] ;  /* 0x00000004120d7981 */ /* 0x000f24000c1e9900 */
[----:B--2---:R-:W-:-:S02]  /*0200*/  IMAD.WIDE R8, R7, 0x4, R8 ;  /* 0x0000000407087825 */ /* 0x004fc400078e0208 */
[----:B------:R-:W2:Y:S02]  /*0210*/  LDG.E.CONSTANT R22, desc[UR4][R22.64] ;  /* 0x0000000416167981 */ /* 0x000ea4000c1e9900 */
[C---:B------:R-:W-:Y:S02]  /*0220*/  IMAD.WIDE R10, R7.reuse, 0x4, R4 ;  /* 0x00000004070a7825 */ /* 0x040fe400078e0204 */
[----:B------:R-:W2:Y:S01]  /*0230*/  LDG.E.CONSTANT R9, desc[UR4][R8.64] ;  /* 0x0000000408097981 */ /* 0x000ea2000c1e9900 */
[----:B------:R-:W0:Y:S01]  /*0240*/  LDC.64 R4, c[0x0][0x380] ;  /* 0x0000e000ff047b82 */ /* 0x000e220000000a00 */
[C---:B------:R-:W-:Y:S02]  /*0250*/  IMAD.WIDE R26, R7.reuse, 0x4, R2 ;  /* 0x00000004071a7825 */ /* 0x040fe400078e0202 */
[----:B------:R-:W2:Y:S04]  /*0260*/  LDG.E.CONSTANT R10, desc[UR4][R10.64] ;  /* 0x000000040a0a7981 */ /* 0x000ea8000c1e9900 */
[----:B------:R-:W2:Y:S01]  /*0270*/  LDG.E.CONSTANT R26, desc[UR4][R26.64] ;  /* 0x000000041a1a7981 */ /* 0x000ea2000c1e9900 */
[----:B------:R-:W1:Y:S01]  /*0280*/  LDC.64 R2, c[0x0][0x388] ;  /* 0x0000e200ff027b82 */ /* 0x000e620000000a00 */
[----:B0-----:R-:W-:-:S04]  /*0290*/  IMAD.WIDE R4, R7, 0x4, R4 ;  /* 0x0000000407047825 */ /* 0x001fc800078e0204 */
[----:B-1----:R-:W-:-:S04]  /*02a0*/  IMAD.WIDE R2, R7, 0x4, R2 ;  /* 0x0000000407027825 */ /* 0x002fc800078e0202 */
[----:B-----5:R-:W-:Y:S01]  /*02b0*/  FMUL R17, R6, R15 ;  /* 0x0000000f06117220 */ /* 0x020fe20000400000 */
[----:B---3--:R-:W-:-:S03]  /*02c0*/  FMUL R24, R15, R24 ;  /* 0x000000180f187220 */ /* 0x008fc60000400000 */
[----:B----4-:R-:W-:Y:S01]  /*02d0*/  FFMA R0, R0, R13, R17 ;  /* 0x0000000d00007223 */ /* 0x010fe20000000011 */
[----:B--2---:R-:W-:-:S03]  /*02e0*/  FFMA R15, R13, R22, R24 ;  /* 0x000000160d0f7223 */ /* 0x004fc60000000018 */
[----:B------:R-:W-:Y:S01]  /*02f0*/  FFMA R13, R9, R10, R0 ;  /* 0x0000000a090d7223 */ /* 0x000fe20000000000 */
[----:B------:R-:W-:-:S04]  /*0300*/  FFMA R15, R10, R26, R15 ;  /* 0x0000001a0a0f7223 */ /* 0x000fc8000000000f */
[----:B------:R-:W-:Y:S04]  /*0310*/  STG.E desc[UR4][R4.64], R13 ;  /* 0x0000000d04007986 */ /* 0x000fe8000c101904 */
[----:B------:R-:W-:Y:S01]  /*0320*/  STG.E desc[UR4][R2.64], R15 ;  /* 0x0000000f02007986 */ /* 0x000fe2000c101904 */
[----:B------:R-:W-:Y:S05]  /*0330*/  EXIT ;  /* 0x000000000000794d */ /* 0x000fea0003800000 */
.L_x_0:
[----:B------:R-:W-:-:S00]  /*0340*/  BRA `(.L_x_0) ;  /* 0xfffffffc00fc7947 */ /* 0x000fc0000383ffff */
[----:B------:R-:W-:-:S00]  /*0350*/  NOP ;  /* 0x0000000000007918 */ /* 0x000fc00000000000 */
        /* <DEDUP_REMOVED lines=10> */
.L_x_1:


//--------------------- .nv.shared.reserved.0     --------------------------
	.section	.nv.shared.reserved.0,"aw",@nobits
	.weak		__nv_reservedSMEM_offset_0_alias
	.size		__nv_reservedSMEM_offset_0_alias, 0, 64
	.other		__nv_reservedSMEM_offset_0_alias,@"STO_CUDA_RESERVED_SHARED STV_DEFAULT"
__nv_reservedSMEM_offset_0_alias:
	.zero		0
	.zero		64


//--------------------- .nv.constant0.rotateMode  --------------------------
	.section	.nv.constant0.rotateMode,"a",@progbits
	.sectionflags	@""
	.align	4
.nv.constant0.rotateMode:
	.zero		988


//--------------------- SYMBOLS --------------------------

	.type		.nv.reservedSmem.offset0,@object
	.size		.nv.reservedSmem.offset0,0x4
